//
// Generated by NVIDIA NVVM Compiler
//
// Compiler Build ID: CL-36424714
// Cuda compilation tools, release 13.0, V13.0.88
// Based on NVVM 20.0.0
//

.version 9.0
.target sm_100
.address_size 64

	// .globl	_Z22polygonDistance_kernelffPfS_iS_

.visible .entry _Z22polygonDistance_kernelffPfS_iS_(
	.param .f32 _Z22polygonDistance_kernelffPfS_iS__param_0,
	.param .f32 _Z22polygonDistance_kernelffPfS_iS__param_1,
	.param .u64 .ptr .align 1 _Z22polygonDistance_kernelffPfS_iS__param_2,
	.param .u64 .ptr .align 1 _Z22polygonDistance_kernelffPfS_iS__param_3,
	.param .u32 _Z22polygonDistance_kernelffPfS_iS__param_4,
	.param .u64 .ptr .align 1 _Z22polygonDistance_kernelffPfS_iS__param_5
)
{
	.reg .b32 	%r<2>;
	.reg .b32 	%f<10>;
	.reg .b64 	%rd<11>;

	ld.param.f32 	%f1, [_Z22polygonDistance_kernelffPfS_iS__param_0];
	ld.param.f32 	%f2, [_Z22polygonDistance_kernelffPfS_iS__param_1];
	ld.param.u64 	%rd1, [_Z22polygonDistance_kernelffPfS_iS__param_2];
	ld.param.u64 	%rd2, [_Z22polygonDistance_kernelffPfS_iS__param_3];
	ld.param.u64 	%rd3, [_Z22polygonDistance_kernelffPfS_iS__param_5];
	cvta.to.global.u64 	%rd4, %rd3;
	cvta.to.global.u64 	%rd5, %rd2;
	cvta.to.global.u64 	%rd6, %rd1;
	mov.u32 	%r1, %tid.x;
	mul.wide.u32 	%rd7, %r1, 4;
	add.s64 	%rd8, %rd6, %rd7;
	ld.global.f32 	%f3, [%rd8];
	sub.f32 	%f4, %f3, %f1;
	add.s64 	%rd9, %rd5, %rd7;
	ld.global.f32 	%f5, [%rd9];
	sub.f32 	%f6, %f5, %f2;
	mul.f32 	%f7, %f6, %f6;
	fma.rn.f32 	%f8, %f4, %f4, %f7;
	sqrt.rn.f32 	%f9, %f8;
	add.s64 	%rd10, %rd4, %rd7;
	st.global.f32 	[%rd10], %f9;
	ret;

}


// ===== COMPILED SASS (sm_100) =====

	.target	sm_100

	.elftype	@"ET_EXEC"


//--------------------- .note.nv.tkinfo           --------------------------
	.section	.note.nv.tkinfo,"",@"SHT_NOTE"
	.sectionflags	@"SHF_NOTE_NV_TKINFO"
	.tkinfo
        /*0018*/ 	.word	0x00000002
        /*0030*/ 	.string	""
        /*0030*/ 	.string	"ptxas"
        /*0030*/ 	.string	"Cuda compilation tools, release 13.0, V13.0.88"
        /*0030*/ 	.string	"Build cuda_13.0.r13.0/compiler.36424714_0"
        /*0030*/ 	.string	"-arch sm_100 -m 64 "



//--------------------- .note.nv.cuinfo           --------------------------
	.section	.note.nv.cuinfo,"",@"SHT_NOTE"
	.sectionflags	@"SHF_NOTE_NV_CUINFO"
        /*0018*/ 	.short	0x0002
        /*001a*/ 	.short	0x0064
        /*001c*/ 	.short	0x0082
	.zero		2


//--------------------- .nv.info                  --------------------------
	.section	.nv.info,"",@"SHT_CUDA_INFO"
	.align	4


	//----- nvinfo : EIATTR_REGCOUNT
	.align		4
        /*0000*/ 	.byte	0x04, 0x2f
        /*0002*/ 	.short	(.L_1 - .L_0)
	.align		4
.L_0:
        /*0004*/ 	.word	index@(_Z22polygonDistance_kernelffPfS_iS_)
        /*0008*/ 	.word	0x0000000b


	//----- nvinfo : EIATTR_FRAME_SIZE
	.align		4
.L_1:
        /*000c*/ 	.byte	0x04, 0x11
        /*000e*/ 	.short	(.L_3 - .L_2)
	.align		4
.L_2:
        /*0010*/ 	.word	index@($__internal_0_$__cuda_sm20_sqrt_rn_f32_slowpath)
        /*0014*/ 	.word	0x00000000


	//----- nvinfo : EIATTR_FRAME_SIZE
	.align		4
.L_3:
        /*0018*/ 	.byte	0x04, 0x11
        /*001a*/ 	.short	(.L_5 - .L_4)
	.align		4
.L_4:
        /*001c*/ 	.word	index@(_Z22polygonDistance_kernelffPfS_iS_)
        /*0020*/ 	.word	0x00000000


	//----- nvinfo : EIATTR_MIN_STACK_SIZE
	.align		4
.L_5:
        /*0024*/ 	.byte	0x04, 0x12
        /*0026*/ 	.short	(.L_7 - .L_6)
	.align		4
.L_6:
        /*0028*/ 	.word	index@(_Z22polygonDistance_kernelffPfS_iS_)
        /*002c*/ 	.word	0x00000000
.L_7:


//--------------------- .nv.compat                --------------------------
	.section	.nv.compat,"",@"SHT_CUDA_COMPAT_INFO"
	.align	4
        /*0000*/ 	.byte	0x02, 0x09, 0x00, 0x00, 0x02, 0x02, 0x01, 0x00, 0x02, 0x05, 0x05, 0x00, 0x03, 0x07, 0x01, 0x01
        /*0010*/ 	.byte	0x02, 0x03, 0x00, 0x00, 0x02, 0x06, 0x01, 0x00, 0x04, 0x0b, 0x08, 0x00, 0x01, 0x00, 0x00, 0x00
        /*0020*/ 	.byte	0x00, 0x00, 0x00, 0x00


//--------------------- .nv.info._Z22polygonDistance_kernelffPfS_iS_ --------------------------
	.section	.nv.info._Z22polygonDistance_kernelffPfS_iS_,"",@"SHT_CUDA_INFO"
	.sectionflags	@""
	.align	4


	//----- nvinfo : EIATTR_CUDA_API_VERSION
	.align		4
        /*0000*/ 	.byte	0x04, 0x37
        /*0002*/ 	.short	(.L_9 - .L_8)
.L_8:
        /*0004*/ 	.word	0x00000082


	//----- nvinfo : EIATTR_KPARAM_INFO
	.align		4
.L_9:
        /*0008*/ 	.byte	0x04, 0x17
        /*000a*/ 	.short	(.L_11 - .L_10)
.L_10:
        /*000c*/ 	.word	0x00000000
        /*0010*/ 	.short	0x0005
        /*0012*/ 	.short	0x0020
        /*0014*/ 	.byte	0x00, 0xf5, 0x21, 0x00


	//----- nvinfo : EIATTR_KPARAM_INFO
	.align		4
.L_11:
        /*0018*/ 	.byte	0x04, 0x17
        /*001a*/ 	.short	(.L_13 - .L_12)
.L_12:
        /*001c*/ 	.word	0x00000000
        /*0020*/ 	.short	0x0004
        /*0022*/ 	.short	0x0018
        /*0024*/ 	.byte	0x00, 0xf0, 0x11, 0x00


	//----- nvinfo : EIATTR_KPARAM_INFO
	.align		4
.L_13:
        /*0028*/ 	.byte	0x04, 0x17
        /*002a*/ 	.short	(.L_15 - .L_14)
.L_14:
        /*002c*/ 	.word	0x00000000
        /*0030*/ 	.short	0x0003
        /*0032*/ 	.short	0x0010
        /*0034*/ 	.byte	0x00, 0xf5, 0x21, 0x00


	//----- nvinfo : EIATTR_KPARAM_INFO
	.align		4
.L_15:
        /*0038*/ 	.byte	0x04, 0x17
        /*003a*/ 	.short	(.L_17 - .L_16)
.L_16:
        /*003c*/ 	.word	0x00000000
        /*0040*/ 	.short	0x0002
        /*0042*/ 	.short	0x0008
        /*0044*/ 	.byte	0x00, 0xf5, 0x21, 0x00


	//----- nvinfo : EIATTR_KPARAM_INFO
	.align		4
.L_17:
        /*0048*/ 	.byte	0x04, 0x17
        /*004a*/ 	.short	(.L_19 - .L_18)
.L_18:
        /*004c*/ 	.word	0x00000000
        /*0050*/ 	.short	0x0001
        /*0052*/ 	.short	0x0004
        /*0054*/ 	.byte	0x00, 0xf0, 0x11, 0x00


	//----- nvinfo : EIATTR_KPARAM_INFO
	.align		4
.L_19:
        /*0058*/ 	.byte	0x04, 0x17
        /*005a*/ 	.short	(.L_21 - .L_20)
.L_20:
        /*005c*/ 	.word	0x00000000
        /*0060*/ 	.short	0x0000
        /*0062*/ 	.short	0x0000
        /*0064*/ 	.byte	0x00, 0xf0, 0x11, 0x00


	//----- nvinfo : EIATTR_SPARSE_MMA_MASK
	.align		4
.L_21:
        /*0068*/ 	.byte	0x03, 0x50
        /*006a*/ 	.short	0x0000


	//----- nvinfo : EIATTR_MAXREG_COUNT
	.align		4
        /*006c*/ 	.byte	0x03, 0x1b
        /*006e*/ 	.short	0x00ff


	//----- nvinfo : EIATTR_MERCURY_ISA_VERSION
	.align		4
        /*0070*/ 	.byte	0x03, 0x5f
        /*0072*/ 	.short	0x0101


	//----- nvinfo : EIATTR_VRC_CTA_INIT_COUNT
	.align		4
        /*0074*/ 	.byte	0x02, 0x4a
	.zero		1
	.zero		1


	//----- nvinfo : EIATTR_EXIT_INSTR_OFFSETS
	.align		4
        /*0078*/ 	.byte	0x04, 0x1c
        /*007a*/ 	.short	(.L_23 - .L_22)


	//   ....[0]....
.L_22:
        /*007c*/ 	.word	0x000001f0


	//----- nvinfo : EIATTR_CRS_STACK_SIZE
	.align		4
.L_23:
        /*0080*/ 	.byte	0x04, 0x1e
        /*0082*/ 	.short	(.L_25 - .L_24)
.L_24:
        /*0084*/ 	.word	0x00000000


	//----- nvinfo : EIATTR_CBANK_PARAM_SIZE
	.align		4
.L_25:
        /*0088*/ 	.byte	0x03, 0x19
        /*008a*/ 	.short	0x0028


	//----- nvinfo : EIATTR_PARAM_CBANK
	.align		4
        /*008c*/ 	.byte	0x04, 0x0a
        /*008e*/ 	.short	(.L_27 - .L_26)
	.align		4
.L_26:
        /*0090*/ 	.word	index@(.nv.constant0._Z22polygonDistance_kernelffPfS_iS_)
        /*0094*/ 	.short	0x0380
        /*0096*/ 	.short	0x0028


	//----- nvinfo : EIATTR_SW_WAR
	.align		4
.L_27:
        /*0098*/ 	.byte	0x04, 0x36
        /*009a*/ 	.short	(.L_29 - .L_28)
.L_28:
        /*009c*/ 	.word	0x00000008
.L_29:


//--------------------- .nv.callgraph             --------------------------
	.section	.nv.callgraph,"",@"SHT_CUDA_CALLGRAPH"
	.align	4
	.sectionentsize	8
	.align		4
        /*0000*/ 	.word	0x00000000
	.align		4
        /*0004*/ 	.word	0xffffffff
	.align		4
        /*0008*/ 	.word	0x00000000
	.align		4
        /*000c*/ 	.word	0xfffffffe
	.align		4
        /*0010*/ 	.word	0x00000000
	.align		4
        /*0014*/ 	.word	0xfffffffd
	.align		4
        /*0018*/ 	.word	0x00000000
	.align		4
        /*001c*/ 	.word	0xfffffffc


//--------------------- .text._Z22polygonDistance_kernelffPfS_iS_ --------------------------
	.section	.text._Z22polygonDistance_kernelffPfS_iS_,"ax",@progbits
	.align	128
        .global         _Z22polygonDistance_kernelffPfS_iS_
        .type           _Z22polygonDistance_kernelffPfS_iS_,@function
        .size           _Z22polygonDistance_kernelffPfS_iS_,(.L_x_5 - _Z22polygonDistance_kernelffPfS_iS_)
        .other          _Z22polygonDistance_kernelffPfS_iS_,@"STO_CUDA_ENTRY STV_DEFAULT"
_Z22polygonDistance_kernelffPfS_iS_:
.text._Z22polygonDistance_kernelffPfS_iS_:
[----:B------:R-:W-:Y:S01]  /*0000*/  LDC R1, c[0x0][0x37c] ;  /* 0x0000df00ff017b82 */ /* 0x000fe20000000800 */
[----:B------:R-:W0:Y:S07]  /*0010*/  S2R R2, SR_TID.X ;  /* 0x0000000000027919 */ /* 0x000e2e0000002100 */
[----:B------:R-:W0:Y:S01]  /*0020*/  LDC.64 R6, c[0x0][0x390] ;  /* 0x0000e400ff067b82 */ /* 0x000e220000000a00 */
[----:B------:R-:W1:Y:S01]  /*0030*/  LDCU.64 UR4, c[0x0][0x358] ;  /* 0x00006b00ff0477ac */ /* 0x000e620008000a00 */
[----:B------:R-:W2:Y:S06]  /*0040*/  LDCU.64 UR6, c[0x0][0x380] ;  /* 0x00007000ff0677ac */ /* 0x000eac0008000a00 */
[----:B------:R-:W3:Y:S01]  /*0050*/  LDC.64 R4, c[0x0][0x388] ;  /* 0x0000e200ff047b82 */ /* 0x000ee20000000a00 */
[----:B0-----:R-:W-:-:S04]  /*0060*/  IMAD.WIDE.U32 R6, R2, 0x4, R6 ;  /* 0x0000000402067825 */ /* 0x001fc800078e0006 */
[----:B---3--:R-:W-:Y:S02]  /*0070*/  IMAD.WIDE.U32 R4, R2, 0x4, R4 ;  /* 0x0000000402047825 */ /* 0x008fe400078e0004 */
[----:B-1----:R-:W2:Y:S04]  /*0080*/  LDG.E R6, desc[UR4][R6.64] ;  /* 0x0000000406067981 */ /* 0x002ea8000c1e1900 */
[----:B------:R-:W3:Y:S01]  /*0090*/  LDG.E R4, desc[UR4][R4.64] ;  /* 0x0000000404047981 */ /* 0x000ee2000c1e1900 */
[----:B------:R-:W-:Y:S01]  /*00a0*/  BSSY.RECONVERGENT B0, `(.L_x_0) ;  /* 0x0000011000007945 */ /* 0x000fe20003800200 */
[----:B--2---:R-:W-:Y:S01]  /*00b0*/  FADD R3, R6, -UR7 ;  /* 0x8000000706037e21 */ /* 0x004fe20008000000 */
[----:B---3--:R-:W-:-:S03]  /*00c0*/  FADD R0, R4, -UR6 ;  /* 0x8000000604007e21 */ /* 0x008fc60008000000 */
[----:B------:R-:W-:-:S04]  /*00d0*/  FMUL R3, R3, R3 ;  /* 0x0000000303037220 */ /* 0x000fc80000400000 */
[----:B------:R-:W-:-:S04]  /*00e0*/  FFMA R0, R0, R0, R3 ;  /* 0x0000000000007223 */ /* 0x000fc80000000003 */
[----:B------:R0:W1:Y:S01]  /*00f0*/  MUFU.RSQ R3, R0 ;  /* 0x0000000000037308 */ /* 0x0000620000001400 */
[----:B------:R-:W-:-:S04]  /*0100*/  IADD3 R8, PT, PT, R0, -0xd000000, RZ ;  /* 0xf300000000087810 */ /* 0x000fc80007ffe0ff */
[----:B------:R-:W-:-:S13]  /*0110*/  ISETP.GT.U32.AND P0, PT, R8, 0x727fffff, PT ;  /* 0x727fffff0800780c */ /* 0x000fda0003f04070 */
[----:B01----:R-:W-:Y:S05]  /*0120*/  @!P0 BRA `(.L_x_1) ;  /* 0x0000000000108947 */ /* 0x003fea0003800000 */
[----:B------:R-:W-:-:S07]  /*0130*/  MOV R8, 0x150 ;  /* 0x0000015000087802 */ /* 0x000fce0000000f00 */
[----:B------:R-:W-:Y:S05]  /*0140*/  CALL.REL.NOINC `($__internal_0_$__cuda_sm20_sqrt_rn_f32_slowpath) ;  /* 0x00000000002c7944 */ /* 0x000fea0003c00000 */
[----:B------:R-:W-:Y:S01]  /*0150*/  MOV R7, R3 ;  /* 0x0000000300077202 */ /* 0x000fe20000000f00 */
[----:B------:R-:W-:Y:S06]  /*0160*/  BRA `(.L_x_2) ;  /* 0x0000000000107947 */ /* 0x000fec0003800000 */
.L_x_1:
[----:B------:R-:W-:Y:S01]  /*0170*/  FMUL.FTZ R7, R0, R3 ;  /* 0x0000000300077220 */ /* 0x000fe20000410000 */
[----:B------:R-:W-:-:S03]  /*0180*/  FMUL.FTZ R3, R3, 0.5 ;  /* 0x3f00000003037820 */ /* 0x000fc60000410000 */
[----:B------:R-:W-:-:S04]  /*0190*/  FFMA R0, -R7, R7, R0 ;  /* 0x0000000707007223 */ /* 0x000fc80000000100 */
[----:B------:R-:W-:-:S07]  /*01a0*/  FFMA R7, R0, R3, R7 ;  /* 0x0000000300077223 */ /* 0x000fce0000000007 */
.L_x_2:
[----:B------:R-:W-:Y:S05]  /*01b0*/  BSYNC.RECONVERGENT B0 ;  /* 0x0000000000007941 */ /* 0x000fea0003800200 */
.L_x_0:
[----:B------:R-:W0:Y:S02]  /*01c0*/  LDC.64 R4, c[0x0][0x3a0] ;  /* 0x0000e800ff047b82 */ /* 0x000e240000000a00 */
[----:B0-----:R-:W-:-:S05]  /*01d0*/  IMAD.WIDE.U32 R2, R2, 0x4, R4 ;  /* 0x0000000402027825 */ /* 0x001fca00078e0004 */
[----:B------:R-:W-:Y:S01]  /*01e0*/  STG.E desc[UR4][R2.64], R7 ;  /* 0x0000000702007986 */ /* 0x000fe2000c101904 */
[----:B------:R-:W-:Y:S05]  /*01f0*/  EXIT ;  /* 0x000000000000794d */ /* 0x000fea0003800000 */
        .weak           $__internal_0_$__cuda_sm20_sqrt_rn_f32_slowpath
        .type           $__internal_0_$__cuda_sm20_sqrt_rn_f32_slowpath,@function
        .size           $__internal_0_$__cuda_sm20_sqrt_rn_f32_slowpath,(.L_x_5 - $__internal_0_$__cuda_sm20_sqrt_rn_f32_slowpath)
$__internal_0_$__cuda_sm20_sqrt_rn_f32_slowpath:
[----:B------:R-:W-:-:S13]  /*0200*/  LOP3.LUT P0, RZ, R0, 0x7fffffff, RZ, 0xc0, !PT ;  /* 0x7fffffff00ff7812 */ /* 0x000fda000780c0ff */
[----:B------:R-:W-:Y:S01]  /*0210*/  @!P0 MOV R3, R0 ;  /* 0x0000000000038202 */ /* 0x000fe20000000f00 */
[----:B------:R-:W-:Y:S06]  /*0220*/  @!P0 BRA `(.L_x_3) ;  /* 0x0000000000408947 */ /* 0x000fec0003800000 */
[----:B------:R-:W-:-:S13]  /*0230*/  FSETP.GEU.FTZ.AND P0, PT, R0, RZ, PT ;  /* 0x000000ff0000720b */ /* 0x000fda0003f1e000 */
[----:B------:R-:W-:Y:S01]  /*0240*/  @!P0 MOV R3, 0x7fffffff ;  /* 0x7fffffff00038802 */ /* 0x000fe20000000f00 */
[----:B------:R-:W-:Y:S06]  /*0250*/  @!P0 BRA `(.L_x_3) ;  /* 0x0000000000348947 */ /* 0x000fec0003800000 */
[----:B------:R-:W-:-:S13]  /*0260*/  FSETP.GTU.FTZ.AND P0, PT, |R0|, +INF , PT ;  /* 0x7f8000000000780b */ /* 0x000fda0003f1c200 */
[----:B------:R-:W-:Y:S01]  /*0270*/  @P0 FADD.FTZ R3, R0, 1 ;  /* 0x3f80000000030421 */ /* 0x000fe20000010000 */
[----:B------:R-:W-:Y:S06]  /*0280*/  @P0 BRA `(.L_x_3) ;  /* 0x0000000000280947 */ /* 0x000fec0003800000 */
[----:B------:R-:W-:-:S13]  /*0290*/  FSETP.NEU.FTZ.AND P0, PT, |R0|, +INF , PT ;  /* 0x7f8000000000780b */ /* 0x000fda0003f1d200 */
[----:B------:R-:W-:-:S04]  /*02a0*/  @P0 FFMA R4, R0, 1.84467440737095516160e+19, RZ ;  /* 0x5f80000000040823 */ /* 0x000fc800000000ff */
[----:B------:R-:W0:Y:S02]  /*02b0*/  @P0 MUFU.RSQ R3, R4 ;  /* 0x0000000400030308 */ /* 0x000e240000001400 */
[----:B0-----:R-:W-:Y:S01]  /*02c0*/  @P0 FMUL.FTZ R5, R4, R3 ;  /* 0x0000000304050220 */ /* 0x001fe20000410000 */
[----:B------:R-:W-:Y:S01]  /*02d0*/  @P0 FMUL.FTZ R7, R3, 0.5 ;  /* 0x3f00000003070820 */ /* 0x000fe20000410000 */
[----:B------:R-:W-:Y:S02]  /*02e0*/  @!P0 MOV R3, R0 ;  /* 0x0000000000038202 */ /* 0x000fe40000000f00 */
[----:B------:R-:W-:-:S04]  /*02f0*/  @P0 FADD.FTZ R6, -R5, -RZ ;  /* 0x800000ff05060221 */ /* 0x000fc80000010100 */
[----:B------:R-:W-:-:S04]  /*0300*/  @P0 FFMA R6, R5, R6, R4 ;  /* 0x0000000605060223 */ /* 0x000fc80000000004 */
[----:B------:R-:W-:-:S04]  /*0310*/  @P0 FFMA R6, R6, R7, R5 ;  /* 0x0000000706060223 */ /* 0x000fc80000000005 */
[----:B------:R-:W-:-:S07]  /*0320*/  @P0 FMUL.FTZ R3, R6, 2.3283064365386962891e-10 ;  /* 0x2f80000006030820 */ /* 0x000fce0000410000 */
.L_x_3:
[----:B------:R-:W-:Y:S01]  /*0330*/  HFMA2 R5, -RZ, RZ, 0, 0 ;  /* 0x00000000ff057431 */ /* 0x000fe200000001ff */
[----:B------:R-:W-:-:S04]  /*0340*/  MOV R4, R8 ;  /* 0x0000000800047202 */ /* 0x000fc80000000f00 */
[----:B------:R-:W-:Y:S05]  /*0350*/  RET.REL.NODEC R4 `(_Z22polygonDistance_kernelffPfS_iS_) ;  /* 0xfffffffc04287950 */ /* 0x000fea0003c3ffff */
.L_x_4:
[----:B------:R-:W-:-:S00]  /*0360*/  BRA `(.L_x_4) ;  /* 0xfffffffc00fc7947 */ /* 0x000fc0000383ffff */
[----:B------:R-:W-:-:S00]  /*0370*/  NOP ;  /* 0x0000000000007918 */ /* 0x000fc00000000000 */
        /* <DEDUP_REMOVED lines=8> */
.L_x_5:


//--------------------- .nv.shared.reserved.0     --------------------------
	.section	.nv.shared.reserved.0,"aw",@nobits
	.weak		__nv_reservedSMEM_offset_0_alias
	.size		__nv_reservedSMEM_offset_0_alias, 0, 64
	.other		__nv_reservedSMEM_offset_0_alias,@"STO_CUDA_RESERVED_SHARED STV_DEFAULT"
__nv_reservedSMEM_offset_0_alias:
	.zero		0
	.zero		64


//--------------------- .nv.constant0._Z22polygonDistance_kernelffPfS_iS_ --------------------------
	.section	.nv.constant0._Z22polygonDistance_kernelffPfS_iS_,"a",@progbits
	.sectionflags	@""
	.align	4
.nv.constant0._Z22polygonDistance_kernelffPfS_iS_:
	.zero		936


//--------------------- SYMBOLS --------------------------

	.type		.nv.reservedSmem.offset0,@object
	.size		.nv.reservedSmem.offset0,0x4
